	.headerflags	@"EF_CUDA_TEXMODE_UNIFIED EF_CUDA_64BIT_ADDRESS EF_CUDA_ACCELERATORS EF_CUDA_SM90 EF_CUDA_VIRTUAL_SM(EF_CUDA_SM90)"
	.elftype	@"ET_EXEC"


//--------------------- .nv.info                  --------------------------
	.section	.nv.info,"",@"SHT_CUDA_INFO"
	.align	4


	//----- nvinfo : EIATTR_REGCOUNT
	.align		4
        /*0000*/ 	.byte	0x04, 0x2f
        /*0002*/ 	.short	(.L_1 - .L_0)
	.align		4
.L_0:
        /*0004*/ 	.word	index@(triton_per_fused_native_group_norm_21)
        /*0008*/ 	.word	0x00000017


	//----- nvinfo : EIATTR_MIN_STACK_SIZE
	.align		4
.L_1:
        /*000c*/ 	.byte	0x04, 0x12
        /*000e*/ 	.short	(.L_3 - .L_2)
	.align		4
.L_2:
        /*0010*/ 	.word	index@(triton_per_fused_native_group_norm_21)
        /*0014*/ 	.word	0x00000000


	//----- nvinfo : EIATTR_FRAME_SIZE
	.align		4
.L_3:
        /*0018*/ 	.byte	0x04, 0x11
        /*001a*/ 	.short	(.L_5 - .L_4)
	.align		4
.L_4:
        /*001c*/ 	.word	index@(triton_per_fused_native_group_norm_21)
        /*0020*/ 	.word	0x00000000


	//----- nvinfo : EIATTR_MIN_STACK_SIZE
	.align		4
.L_5:
        /*0024*/ 	.byte	0x04, 0x12
        /*0026*/ 	.short	(.L_7 - .L_6)
	.align		4
.L_6:
        /*0028*/ 	.word	index@(triton_per_fused_native_group_norm_21)
        /*002c*/ 	.word	0x00000000
.L_7:


//--------------------- .nv.info.triton_per_fused_native_group_norm_21 --------------------------
	.section	.nv.info.triton_per_fused_native_group_norm_21,"",@"SHT_CUDA_INFO"
	.sectionflags	@""
	.align	4


	//----- nvinfo : EIATTR_CUDA_API_VERSION
	.align		4
        /*0000*/ 	.byte	0x04, 0x37
        /*0002*/ 	.short	(.L_9 - .L_8)
.L_8:
        /*0004*/ 	.word	0x0000007c


	//----- nvinfo : EIATTR_KPARAM_INFO
	.align		4
.L_9:
        /*0008*/ 	.byte	0x04, 0x17
        /*000a*/ 	.short	(.L_11 - .L_10)
.L_10:
        /*000c*/ 	.word	0x00000000
        /*0010*/ 	.short	0x0007
        /*0012*/ 	.short	0x0034
        /*0014*/ 	.byte	0x00, 0xf0, 0x11, 0x00


	//----- nvinfo : EIATTR_KPARAM_INFO
	.align		4
.L_11:
        /*0018*/ 	.byte	0x04, 0x17
        /*001a*/ 	.short	(.L_13 - .L_12)
.L_12:
        /*001c*/ 	.word	0x00000000
        /*0020*/ 	.short	0x0006
        /*0022*/ 	.short	0x0030
        /*0024*/ 	.byte	0x00, 0xf0, 0x11, 0x00


	//----- nvinfo : EIATTR_KPARAM_INFO
	.align		4
.L_13:
        /*0028*/ 	.byte	0x04, 0x17
        /*002a*/ 	.short	(.L_15 - .L_14)
.L_14:
        /*002c*/ 	.word	0x00000000
        /*0030*/ 	.short	0x0005
        /*0032*/ 	.short	0x0028
        /*0034*/ 	.byte	0x00, 0xf4, 0x21, 0x00


	//----- nvinfo : EIATTR_KPARAM_INFO
	.align		4
.L_15:
        /*0038*/ 	.byte	0x04, 0x17
        /*003a*/ 	.short	(.L_17 - .L_16)
.L_16:
        /*003c*/ 	.word	0x00000000
        /*0040*/ 	.short	0x0004
        /*0042*/ 	.short	0x0020
        /*0044*/ 	.byte	0x00, 0xf4, 0x21, 0x00


	//----- nvinfo : EIATTR_KPARAM_INFO
	.align		4
.L_17:
        /*0048*/ 	.byte	0x04, 0x17
        /*004a*/ 	.short	(.L_19 - .L_18)
.L_18:
        /*004c*/ 	.word	0x00000000
        /*0050*/ 	.short	0x0003
        /*0052*/ 	.short	0x0018
        /*0054*/ 	.byte	0x00, 0xf4, 0x21, 0x00


	//----- nvinfo : EIATTR_KPARAM_INFO
	.align		4
.L_19:
        /*0058*/ 	.byte	0x04, 0x17
        /*005a*/ 	.short	(.L_21 - .L_20)
.L_20:
        /*005c*/ 	.word	0x00000000
        /*0060*/ 	.short	0x0002
        /*0062*/ 	.short	0x0010
        /*0064*/ 	.byte	0x00, 0xf4, 0x21, 0x00


	//----- nvinfo : EIATTR_KPARAM_INFO
	.align		4
.L_21:
        /*0068*/ 	.byte	0x04, 0x17
        /*006a*/ 	.short	(.L_23 - .L_22)
.L_22:
        /*006c*/ 	.word	0x00000000
        /*0070*/ 	.short	0x0001
        /*0072*/ 	.short	0x0008
        /*0074*/ 	.byte	0x00, 0xf4, 0x21, 0x00


	//----- nvinfo : EIATTR_KPARAM_INFO
	.align		4
.L_23:
        /*0078*/ 	.byte	0x04, 0x17
        /*007a*/ 	.short	(.L_25 - .L_24)
.L_24:
        /*007c*/ 	.word	0x00000000
        /*0080*/ 	.short	0x0000
        /*0082*/ 	.short	0x0000
        /*0084*/ 	.byte	0x00, 0xf4, 0x21, 0x00


	//----- nvinfo : EIATTR_SPARSE_MMA_MASK
	.align		4
.L_25:
        /*0088*/ 	.byte	0x03, 0x50
        /*008a*/ 	.short	0x0000


	//----- nvinfo : EIATTR_MAXREG_COUNT
	.align		4
        /*008c*/ 	.byte	0x03, 0x1b
        /*008e*/ 	.short	0x00ff


	//----- nvinfo : EIATTR_COOP_GROUP_MASK_REGIDS
	.align		4
        /*0090*/ 	.byte	0x04, 0x29
        /*0092*/ 	.short	(.L_27 - .L_26)


	//   ....[0]....
.L_26:
        /*0094*/ 	.word	0xffffffff


	//   ....[1]....
        /*0098*/ 	.word	0xffffffff


	//   ....[2]....
        /*009c*/ 	.word	0xffffffff


	//   ....[3]....
        /*00a0*/ 	.word	0xffffffff


	//   ....[4]....
        /*00a4*/ 	.word	0xffffffff


	//   ....[5]....
        /*00a8*/ 	.word	0xffffffff


	//   ....[6]....
        /*00ac*/ 	.word	0xffffffff


	//   ....[7]....
        /*00b0*/ 	.word	0xffffffff


	//   ....[8]....
        /*00b4*/ 	.word	0xffffffff


	//   ....[9]....
        /*00b8*/ 	.word	0xffffffff


	//   ....[10]....
        /*00bc*/ 	.word	0xffffffff


	//   ....[11]....
        /*00c0*/ 	.word	0xffffffff


	//   ....[12]....
        /*00c4*/ 	.word	0xffffffff


	//   ....[13]....
        /*00c8*/ 	.word	0xffffffff


	//   ....[14]....
        /*00cc*/ 	.word	0xffffffff


	//   ....[15]....
        /*00d0*/ 	.word	0xffffffff


	//   ....[16]....
        /*00d4*/ 	.word	0xffffffff


	//   ....[17]....
        /*00d8*/ 	.word	0xffffffff


	//----- nvinfo : EIATTR_COOP_GROUP_INSTR_OFFSETS
	.align		4
.L_27:
        /*00dc*/ 	.byte	0x04, 0x28
        /*00de*/ 	.short	(.L_29 - .L_28)


	//   ....[0]....
.L_28:
        /*00e0*/ 	.word	0x000001d0


	//   ....[1]....
        /*00e4*/ 	.word	0x00000210


	//   ....[2]....
        /*00e8*/ 	.word	0x00000270


	//   ....[3]....
        /*00ec*/ 	.word	0x00000290


	//   ....[4]....
        /*00f0*/ 	.word	0x00000360


	//   ....[5]....
        /*00f4*/ 	.word	0x00000410


	//   ....[6]....
        /*00f8*/ 	.word	0x00000440


	//   ....[7]....
        /*00fc*/ 	.word	0x000004c0


	//   ....[8]....
        /*0100*/ 	.word	0x00000560


	//   ....[9]....
        /*0104*/ 	.word	0x000005a0


	//   ....[10]....
        /*0108*/ 	.word	0x00000650


	//   ....[11]....
        /*010c*/ 	.word	0x00000690


	//   ....[12]....
        /*0110*/ 	.word	0x000006f0


	//   ....[13]....
        /*0114*/ 	.word	0x000007c0


	//   ....[14]....
        /*0118*/ 	.word	0x00000800


	//   ....[15]....
        /*011c*/ 	.word	0x00000980


	//   ....[16]....
        /*0120*/ 	.word	0x00000990


	//   ....[17]....
        /*0124*/ 	.word	0x000009a0


	//----- nvinfo : EIATTR_EXIT_INSTR_OFFSETS
	.align		4
.L_29:
        /*0128*/ 	.byte	0x04, 0x1c
        /*012a*/ 	.short	(.L_31 - .L_30)


	//   ....[0]....
.L_30:
        /*012c*/ 	.word	0x00000bb0


	//   ....[1]....
        /*0130*/ 	.word	0x00000c00


	//----- nvinfo : EIATTR_REQNTID
	.align		4
.L_31:
        /*0134*/ 	.byte	0x04, 0x10
        /*0136*/ 	.short	(.L_33 - .L_32)
.L_32:
        /*0138*/ 	.word	0x00000040
        /*013c*/ 	.word	0x00000001
        /*0140*/ 	.word	0x00000001


	//----- nvinfo : EIATTR_CBANK_PARAM_SIZE
	.align		4
.L_33:
        /*0144*/ 	.byte	0x03, 0x19
        /*0146*/ 	.short	0x0038


	//----- nvinfo : EIATTR_PARAM_CBANK
	.align		4
        /*0148*/ 	.byte	0x04, 0x0a
        /*014a*/ 	.short	(.L_35 - .L_34)
	.align		4
.L_34:
        /*014c*/ 	.word	index@(.nv.constant0.triton_per_fused_native_group_norm_21)
        /*0150*/ 	.short	0x0210
        /*0152*/ 	.short	0x0038


	//----- nvinfo : EIATTR_SW_WAR
	.align		4
.L_35:
        /*0154*/ 	.byte	0x04, 0x36
        /*0156*/ 	.short	(.L_37 - .L_36)
.L_36:
        /*0158*/ 	.word	0x00000008
.L_37:


//--------------------- .nv.callgraph             --------------------------
	.section	.nv.callgraph,"",@"SHT_CUDA_CALLGRAPH"
	.align	4
	.sectionentsize	8
	.align		4
        /*0000*/ 	.word	0x00000000
	.align		4
        /*0004*/ 	.word	0xffffffff
	.align		4
        /*0008*/ 	.word	0x00000000
	.align		4
        /*000c*/ 	.word	0xfffffffe
	.align		4
        /*0010*/ 	.word	0x00000000
	.align		4
        /*0014*/ 	.word	0xfffffffd
	.align		4
        /*0018*/ 	.word	0x00000000
	.align		4
        /*001c*/ 	.word	0xfffffffc


//--------------------- .text.triton_per_fused_native_group_norm_21 --------------------------
	.section	.text.triton_per_fused_native_group_norm_21,"ax",@progbits
	.sectionflags	@"SHF_BARRIERS=1"
	.align	128
        .global         triton_per_fused_native_group_norm_21
        .type           triton_per_fused_native_group_norm_21,@function
        .size           triton_per_fused_native_group_norm_21,(.L_x_1 - triton_per_fused_native_group_norm_21)
        .other          triton_per_fused_native_group_norm_21,@"STO_CUDA_ENTRY STV_DEFAULT"
triton_per_fused_native_group_norm_21:
.text.triton_per_fused_native_group_norm_21:
[----:B------:R-:W0:Y:S02]  /*0000*/  LDC R1, c[0x0][0x28] ;  /* 0x00000a00ff017b82 */ /* 0x000e240000000800 */
[----:B------:R-:W1:Y:S01]  /*0010*/  S2R R0, SR_CTAID.X ;  /* 0x0000000000007919 */ /* 0x000e620000002500 */
[----:B------:R-:W2:Y:S01]  /*0020*/  LDC.64 R6, c[0x0][0x220] ;  /* 0x00008800ff067b82 */ /* 0x000ea20000000a00 */
[----:B------:R-:W-:Y:S01]  /*0030*/  HFMA2.MMA R10, -RZ, RZ, 0, 0 ;  /* 0x00000000ff0a7435 */ /* 0x000fe200000001ff */
[----:B------:R-:W-:Y:S01]  /*0040*/  ULDC.64 UR6, c[0x0][0x208] ;  /* 0x0000820000067ab9 */ /* 0x000fe20000000a00 */
[----:B------:R-:W3:Y:S05]  /*0050*/  S2R R14, SR_TID.X ;  /* 0x00000000000e7919 */ /* 0x000eea0000002100 */
[----:B------:R-:W4:Y:S01]  /*0060*/  LDC.64 R12, c[0x0][0x218] ;  /* 0x00008600ff0c7b82 */ /* 0x000f220000000a00 */
[C---:B-1----:R-:W-:Y:S01]  /*0070*/  IMAD.HI R5, R0.reuse, 0x2aaaaaab, RZ ;  /* 0x2aaaaaab00057827 */ /* 0x042fe200078e02ff */
[----:B------:R-:W-:-:S04]  /*0080*/  ISETP.GE.AND P0, PT, R0, 0xc0, PT ;  /* 0x000000c00000780c */ /* 0x000fc80003f06270 */
[----:B------:R-:W-:-:S04]  /*0090*/  SHF.R.U32.HI R8, RZ, 0x1f, R5 ;  /* 0x0000001fff087819 */ /* 0x000fc80000011605 */
[----:B------:R-:W-:Y:S02]  /*00a0*/  LEA.HI.SX32 R9, R5, R8, 0x1d ;  /* 0x0000000805097211 */ /* 0x000fe400078feaff */
[----:B---3--:R-:W-:-:S03]  /*00b0*/  LOP3.LUT R5, R14, 0x3f, RZ, 0xc0, !PT ;  /* 0x0000003f0e057812 */ /* 0x008fc600078ec0ff */
[----:B------:R-:W-:-:S04]  /*00c0*/  IMAD R8, R9, -0x30, R0 ;  /* 0xffffffd009087824 */ /* 0x000fc800078e0200 */
[----:B------:R-:W-:-:S04]  /*00d0*/  IMAD R8, R5, 0x30, R8 ;  /* 0x0000003005087824 */ /* 0x000fc800078e0208 */
[----:B------:R-:W-:Y:S02]  /*00e0*/  IMAD R11, R9, 0xc00, R8 ;  /* 0x00000c00090b7824 */ /* 0x000fe400078e0208 */
[----:B------:R-:W1:Y:S02]  /*00f0*/  LDC.64 R8, c[0x0][0x210] ;  /* 0x00008400ff087b82 */ /* 0x000e640000000a00 */
[----:B--2---:R-:W-:-:S05]  /*0100*/  IMAD.WIDE R6, R11, 0x4, R6 ;  /* 0x000000040b067825 */ /* 0x004fca00078e0206 */
[----:B------:R-:W2:Y:S01]  /*0110*/  @!P0 LDG.E R10, desc[UR6][R6.64] ;  /* 0x00000006060a8981 */ /* 0x000ea2000c1e1900 */
[----:B------:R-:W-:Y:S01]  /*0120*/  MOV R15, RZ ;  /* 0x000000ff000f7202 */ /* 0x000fe20000000f00 */
[----:B----4-:R-:W-:-:S04]  /*0130*/  IMAD.WIDE R12, R11, 0x4, R12 ;  /* 0x000000040b0c7825 */ /* 0x010fc800078e020c */
[----:B-1----:R-:W-:Y:S01]  /*0140*/  IMAD.WIDE R8, R11, 0x4, R8 ;  /* 0x000000040b087825 */ /* 0x002fe200078e0208 */
[----:B------:R-:W-:-:S04]  /*0150*/  HFMA2.MMA R11, -RZ, RZ, 0, 0 ;  /* 0x00000000ff0b7435 */ /* 0x000fc800000001ff */
[----:B------:R-:W3:Y:S06]  /*0160*/  @!P0 LDG.E R15, desc[UR6][R8.64] ;  /* 0x00000006080f8981 */ /* 0x000eec000c1e1900 */
[----:B------:R-:W4:Y:S01]  /*0170*/  @!P0 LDG.E R11, desc[UR6][R12.64] ;  /* 0x000000060c0b8981 */ /* 0x000f22000c1e1900 */
[----:B------:R-:W1:Y:S01]  /*0180*/  S2UR UR5, SR_CgaCtaId ;  /* 0x00000000000579c3 */ /* 0x000e620000008800 */
[----:B------:R-:W-:Y:S02]  /*0190*/  UMOV UR4, 0x400 ;  /* 0x0000040000047882 */ /* 0x000fe40000000000 */
[----:B-1----:R-:W-:Y:S01]  /*01a0*/  UPRMT UR4, UR5, 0x654, UR4 ;  /* 0x0000065405047896 */ /* 0x002fe20008000004 */
[----:B--2---:R-:W-:-:S04]  /*01b0*/  SEL R10, R10, RZ, !P0 ;  /* 0x000000ff0a0a7207 */ /* 0x004fc80004000000 */
[----:B------:R-:W-:-:S05]  /*01c0*/  FSEL R10, R10, RZ, !P0 ;  /* 0x000000ff0a0a7208 */ /* 0x000fca0004000000 */
[----:B------:R-:W1:Y:S01]  /*01d0*/  SHFL.BFLY PT, R17, R10, 0x10, 0x1f ;  /* 0x0e001f000a117f89 */ /* 0x000e6200000e0000 */
[----:B---3--:R-:W-:-:S04]  /*01e0*/  SEL R15, R15, RZ, !P0 ;  /* 0x000000ff0f0f7207 */ /* 0x008fc80004000000 */
[----:B------:R-:W-:Y:S02]  /*01f0*/  FSEL R15, R15, RZ, !P0 ;  /* 0x000000ff0f0f7208 */ /* 0x000fe40004000000 */
[----:B----4-:R-:W-:-:S03]  /*0200*/  SEL R11, R11, RZ, !P0 ;  /* 0x000000ff0b0b7207 */ /* 0x010fc60004000000 */
[----:B------:R-:W2:Y:S01]  /*0210*/  SHFL.BFLY PT, R8, R15, 0x10, 0x1f ;  /* 0x0e001f000f087f89 */ /* 0x000ea200000e0000 */
[----:B------:R-:W-:Y:S01]  /*0220*/  FSEL R12, R11, RZ, !P0 ;  /* 0x000000ff0b0c7208 */ /* 0x000fe20004000000 */
[----:B-1----:R-:W-:Y:S01]  /*0230*/  FADD R6, R10, R17 ;  /* 0x000000110a067221 */ /* 0x002fe20000000000 */
[----:B------:R-:W-:-:S03]  /*0240*/  ISETP.EQ.AND P0, PT, R5, RZ, !P0 ;  /* 0x000000ff0500720c */ /* 0x000fc60004702270 */
[C---:B------:R-:W-:Y:S01]  /*0250*/  FMUL R7, R6.reuse, 0.25 ;  /* 0x3e80000006077820 */ /* 0x040fe20000400000 */
[C---:B------:R-:W-:Y:S01]  /*0260*/  FSETP.GEU.AND P2, PT, |R6|.reuse, 1.175494350822287508e-38, PT ;  /* 0x008000000600780b */ /* 0x040fe20003f4e200 */
[----:B------:R-:W1:Y:S01]  /*0270*/  SHFL.BFLY PT, R9, R6, 0x8, 0x1f ;  /* 0x0d001f0006097f89 */ /* 0x000e6200000e0000 */
[----:B------:R-:W-:-:S03]  /*0280*/  FSETP.GT.AND P1, PT, |R6|, 8.50705917302346158658e+37, PT ;  /* 0x7e8000000600780b */ /* 0x000fc60003f24200 */
[----:B------:R-:W3:Y:S01]  /*0290*/  SHFL.BFLY PT, R13, R12, 0x10, 0x1f ;  /* 0x0e001f000c0d7f89 */ /* 0x000ee200000e0000 */
[----:B------:R-:W-:-:S07]  /*02a0*/  FSEL R18, R7, R6, P1 ;  /* 0x0000000607127208 */ /* 0x000fce0000800000 */
[----:B------:R-:W-:Y:S02]  /*02b0*/  @!P2 FMUL R18, R18, 16777216 ;  /* 0x4b8000001212a820 */ /* 0x000fe40000400000 */
[----:B------:R-:W-:Y:S01]  /*02c0*/  @P1 FMUL R17, R17, 0.25 ;  /* 0x3e80000011111820 */ /* 0x000fe20000400000 */
[----:B--2---:R-:W-:-:S03]  /*02d0*/  FADD R16, -R15, R8 ;  /* 0x000000080f107221 */ /* 0x004fc60000000100 */
[----:B------:R-:W2:Y:S01]  /*02e0*/  MUFU.RCP R18, R18 ;  /* 0x0000001200127308 */ /* 0x000ea20000001000 */
[----:B------:R-:W-:Y:S01]  /*02f0*/  @!P2 FMUL R17, R17, 16777216 ;  /* 0x4b8000001111a820 */ /* 0x000fe20000400000 */
[----:B------:R-:W-:Y:S01]  /*0300*/  FSETP.NEU.AND P2, PT, R6, RZ, PT ;  /* 0x000000ff0600720b */ /* 0x000fe20003f4d000 */
[----:B------:R-:W-:Y:S01]  /*0310*/  FMUL R19, R16, R16 ;  /* 0x0000001010137220 */ /* 0x000fe20000400000 */
[----:B-1----:R-:W-:-:S03]  /*0320*/  FADD R7, R6, R9 ;  /* 0x0000000906077221 */ /* 0x002fc60000000000 */
[----:B------:R-:W-:Y:S01]  /*0330*/  FMUL R19, R10, R19 ;  /* 0x000000130a137220 */ /* 0x000fe20000400000 */
[C---:B------:R-:W-:Y:S01]  /*0340*/  FMUL R20, R7.reuse, 0.25 ;  /* 0x3e80000007147820 */ /* 0x040fe20000400000 */
[C---:B------:R-:W-:Y:S01]  /*0350*/  FSETP.GEU.AND P3, PT, |R7|.reuse, 1.175494350822287508e-38, PT ;  /* 0x008000000700780b */ /* 0x040fe20003f6e200 */
[----:B------:R-:W1:Y:S01]  /*0360*/  SHFL.BFLY PT, R8, R7, 0x4, 0x1f ;  /* 0x0c801f0007087f89 */ /* 0x000e6200000e0000 */
[----:B------:R-:W-:Y:S01]  /*0370*/  FSETP.GT.AND P1, PT, |R7|, 8.50705917302346158658e+37, PT ;  /* 0x7e8000000700780b */ /* 0x000fe20003f24200 */
[----:B---3--:R-:W-:Y:S01]  /*0380*/  FADD R12, R12, R13 ;  /* 0x0000000d0c0c7221 */ /* 0x008fe20000000000 */
[----:B--2---:R-:W-:Y:S02]  /*0390*/  FMUL R17, R18, R17 ;  /* 0x0000001112117220 */ /* 0x004fe40000400000 */
[----:B------:R-:W-:-:S03]  /*03a0*/  FSEL R20, R20, R7, P1 ;  /* 0x0000000714147208 */ /* 0x000fc60000800000 */
[----:B------:R-:W-:Y:S02]  /*03b0*/  FSEL R17, R17, RZ, P2 ;  /* 0x000000ff11117208 */ /* 0x000fe40001000000 */
[----:B------:R-:W-:Y:S02]  /*03c0*/  FSETP.NEU.AND P2, PT, R7, RZ, PT ;  /* 0x000000ff0700720b */ /* 0x000fe40003f4d000 */
[----:B------:R-:W-:Y:S01]  /*03d0*/  @!P3 FMUL R20, R20, 16777216 ;  /* 0x4b8000001414b820 */ /* 0x000fe20000400000 */
[----:B------:R-:W-:Y:S01]  /*03e0*/  FFMA R11, R16, R17, R15 ;  /* 0x00000011100b7223 */ /* 0x000fe2000000000f */
[----:B------:R-:W-:Y:S01]  /*03f0*/  FFMA R12, R17, R19, R12 ;  /* 0x00000013110c7223 */ /* 0x000fe2000000000c */
[----:B------:R-:W-:-:S03]  /*0400*/  @P1 FMUL R9, R9, 0.25 ;  /* 0x3e80000009091820 */ /* 0x000fc60000400000 */
[----:B------:R-:W2:Y:S01]  /*0410*/  SHFL.BFLY PT, R16, R11, 0x8, 0x1f ;  /* 0x0d001f000b107f89 */ /* 0x000ea200000e0000 */
[----:B------:R-:W3:Y:S01]  /*0420*/  MUFU.RCP R20, R20 ;  /* 0x0000001400147308 */ /* 0x000ee20000001000 */
[----:B------:R-:W-:Y:S02]  /*0430*/  @!P3 FMUL R9, R9, 16777216 ;  /* 0x4b8000000909b820 */ /* 0x000fe40000400000 */
[----:B------:R-:W4:Y:S01]  /*0440*/  SHFL.BFLY PT, R13, R12, 0x8, 0x1f ;  /* 0x0d001f000c0d7f89 */ /* 0x000f2200000e0000 */
[----:B-1----:R-:W-:-:S04]  /*0450*/  FADD R10, R7, R8 ;  /* 0x00000008070a7221 */ /* 0x002fc80000000000 */
[C---:B------:R-:W-:Y:S01]  /*0460*/  FMUL R17, R10.reuse, 0.25 ;  /* 0x3e8000000a117820 */ /* 0x040fe20000400000 */
[C---:B------:R-:W-:Y:S02]  /*0470*/  FSETP.GEU.AND P3, PT, |R10|.reuse, 1.175494350822287508e-38, PT ;  /* 0x008000000a00780b */ /* 0x040fe40003f6e200 */
[----:B------:R-:W-:Y:S01]  /*0480*/  FSETP.GT.AND P1, PT, |R10|, 8.50705917302346158658e+37, PT ;  /* 0x7e8000000a00780b */ /* 0x000fe20003f24200 */
[----:B---3--:R-:W-:-:S03]  /*0490*/  FMUL R9, R20, R9 ;  /* 0x0000000914097220 */ /* 0x008fc60000400000 */
[----:B------:R-:W-:Y:S02]  /*04a0*/  FSEL R18, R17, R10, P1 ;  /* 0x0000000a11127208 */ /* 0x000fe40000800000 */
[----:B------:R-:W-:Y:S02]  /*04b0*/  FSEL R15, R9, RZ, P2 ;  /* 0x000000ff090f7208 */ /* 0x000fe40001000000 */
[----:B------:R-:W1:Y:S01]  /*04c0*/  SHFL.BFLY PT, R9, R10, 0x2, 0x1f ;  /* 0x0c401f000a097f89 */ /* 0x000e6200000e0000 */
[----:B--2---:R-:W-:Y:S02]  /*04d0*/  FADD R16, -R11, R16 ;  /* 0x000000100b107221 */ /* 0x004fe40000000100 */
[----:B------:R-:W-:Y:S02]  /*04e0*/  @!P3 FMUL R18, R18, 16777216 ;  /* 0x4b8000001212b820 */ /* 0x000fe40000400000 */
[----:B------:R-:W-:Y:S01]  /*04f0*/  @P1 FMUL R8, R8, 0.25 ;  /* 0x3e80000008081820 */ /* 0x000fe20000400000 */
[----:B------:R-:W-:Y:S01]  /*0500*/  FSETP.NEU.AND P1, PT, R10, RZ, PT ;  /* 0x000000ff0a00720b */ /* 0x000fe20003f2d000 */
[C---:B------:R-:W-:Y:S01]  /*0510*/  FFMA R11, R16.reuse, R15, R11 ;  /* 0x0000000f100b7223 */ /* 0x040fe2000000000b */
[----:B------:R-:W-:Y:S01]  /*0520*/  FMUL R17, R16, R16 ;  /* 0x0000001010117220 */ /* 0x000fe20000400000 */
[----:B----4-:R-:W-:Y:S01]  /*0530*/  FADD R12, R12, R13 ;  /* 0x0000000d0c0c7221 */ /* 0x010fe20000000000 */
[----:B------:R-:W2:Y:S01]  /*0540*/  MUFU.RCP R19, R18 ;  /* 0x0000001200137308 */ /* 0x000ea20000001000 */
[----:B------:R-:W-:Y:S01]  /*0550*/  @!P3 FMUL R8, R8, 16777216 ;  /* 0x4b8000000808b820 */ /* 0x000fe20000400000 */
[----:B------:R-:W3:Y:S01]  /*0560*/  SHFL.BFLY PT, R16, R11, 0x4, 0x1f ;  /* 0x0c801f000b107f89 */ /* 0x000ee200000e0000 */
[----:B------:R-:W-:Y:S01]  /*0570*/  FMUL R17, R6, R17 ;  /* 0x0000001106117220 */ /* 0x000fe20000400000 */
[----:B------:R-:W-:-:S03]  /*0580*/  ISETP.GE.AND P3, PT, R14, 0x2, PT ;  /* 0x000000020e00780c */ /* 0x000fc60003f66270 */
[----:B------:R-:W-:-:S05]  /*0590*/  FFMA R12, R15, R17, R12 ;  /* 0x000000110f0c7223 */ /* 0x000fca000000000c */
[----:B------:R-:W4:Y:S01]  /*05a0*/  SHFL.BFLY PT, R13, R12, 0x4, 0x1f ;  /* 0x0c801f000c0d7f89 */ /* 0x000f2200000e0000 */
[----:B--2---:R-:W-:Y:S01]  /*05b0*/  FMUL R19, R19, R8 ;  /* 0x0000000813137220 */ /* 0x004fe20000400000 */
[----:B-1----:R-:W-:-:S04]  /*05c0*/  FADD R6, R10, R9 ;  /* 0x000000090a067221 */ /* 0x002fc80000000000 */
[----:B------:R-:W-:Y:S01]  /*05d0*/  FSEL R19, R19, RZ, P1 ;  /* 0x000000ff13137208 */ /* 0x000fe20000800000 */
[C---:B------:R-:W-:Y:S01]  /*05e0*/  FMUL R15, R6.reuse, 0.25 ;  /* 0x3e800000060f7820 */ /* 0x040fe20000400000 */
[C---:B------:R-:W-:Y:S02]  /*05f0*/  FSETP.GEU.AND P2, PT, |R6|.reuse, 1.175494350822287508e-38, PT ;  /* 0x008000000600780b */ /* 0x040fe40003f4e200 */
[----:B------:R-:W-:Y:S01]  /*0600*/  FSETP.GT.AND P1, PT, |R6|, 8.50705917302346158658e+37, PT ;  /* 0x7e8000000600780b */ /* 0x000fe20003f24200 */
[----:B---3--:R-:W-:-:S04]  /*0610*/  FADD R16, -R11, R16 ;  /* 0x000000100b107221 */ /* 0x008fc80000000100 */
[C---:B------:R-:W-:Y:S01]  /*0620*/  FMUL R18, R16.reuse, R16 ;  /* 0x0000001010127220 */ /* 0x040fe20000400000 */
[----:B------:R-:W-:Y:S01]  /*0630*/  FFMA R8, R16, R19, R11 ;  /* 0x0000001310087223 */ /* 0x000fe2000000000b */
[----:B------:R-:W-:Y:S01]  /*0640*/  FSEL R16, R15, R6, P1 ;  /* 0x000000060f107208 */ /* 0x000fe20000800000 */
[----:B------:R-:W1:Y:S01]  /*0650*/  SHFL.BFLY PT, R11, R6, 0x1, 0x1f ;  /* 0x0c201f00060b7f89 */ /* 0x000e6200000e0000 */
[----:B------:R-:W-:Y:S01]  /*0660*/  FMUL R18, R7, R18 ;  /* 0x0000001207127220 */ /* 0x000fe20000400000 */
[----:B----4-:R-:W-:Y:S02]  /*0670*/  FADD R12, R12, R13 ;  /* 0x0000000d0c0c7221 */ /* 0x010fe40000000000 */
[----:B------:R-:W-:Y:S01]  /*0680*/  @!P2 FMUL R16, R16, 16777216 ;  /* 0x4b8000001010a820 */ /* 0x000fe20000400000 */
[----:B------:R-:W2:Y:S01]  /*0690*/  SHFL.BFLY PT, R13, R8, 0x2, 0x1f ;  /* 0x0c401f00080d7f89 */ /* 0x000ea200000e0000 */
[----:B------:R-:W-:Y:S01]  /*06a0*/  @P1 FMUL R9, R9, 0.25 ;  /* 0x3e80000009091820 */ /* 0x000fe20000400000 */
[----:B------:R-:W-:Y:S01]  /*06b0*/  FFMA R12, R19, R18, R12 ;  /* 0x00000012130c7223 */ /* 0x000fe2000000000c */
[----:B------:R-:W-:-:S02]  /*06c0*/  FSETP.NEU.AND P1, PT, R6, RZ, PT ;  /* 0x000000ff0600720b */ /* 0x000fc40003f2d000 */
[----:B------:R-:W3:Y:S01]  /*06d0*/  MUFU.RCP R16, R16 ;  /* 0x0000001000107308 */ /* 0x000ee20000001000 */
[----:B------:R-:W-:Y:S01]  /*06e0*/  @!P2 FMUL R9, R9, 16777216 ;  /* 0x4b8000000909a820 */ /* 0x000fe20000400000 */
[----:B------:R-:W4:Y:S01]  /*06f0*/  SHFL.BFLY PT, R15, R12, 0x2, 0x1f ;  /* 0x0c401f000c0f7f89 */ /* 0x000f2200000e0000 */
[----:B-1----:R-:W-:Y:S02]  /*0700*/  FADD R7, R6, R11 ;  /* 0x0000000b06077221 */ /* 0x002fe40000000000 */
[----:B---3--:R-:W-:Y:S02]  /*0710*/  FMUL R9, R16, R9 ;  /* 0x0000000910097220 */ /* 0x008fe40000400000 */
[----:B------:R-:W-:Y:S01]  /*0720*/  FMUL R16, R7, 0.25 ;  /* 0x3e80000007107820 */ /* 0x000fe20000400000 */
[----:B--2---:R-:W-:Y:S02]  /*0730*/  FADD R13, -R8, R13 ;  /* 0x0000000d080d7221 */ /* 0x004fe40000000100 */
[----:B------:R-:W-:-:S02]  /*0740*/  FSEL R9, R9, RZ, P1 ;  /* 0x000000ff09097208 */ /* 0x000fc40000800000 */
[----:B------:R-:W-:Y:S01]  /*0750*/  FSETP.GEU.AND P2, PT, |R7|, 1.175494350822287508e-38, PT ;  /* 0x008000000700780b */ /* 0x000fe20003f4e200 */
[----:B------:R-:W-:Y:S01]  /*0760*/  FMUL R17, R13, R13 ;  /* 0x0000000d0d117220 */ /* 0x000fe20000400000 */
[----:B------:R-:W-:Y:S01]  /*0770*/  FSETP.GT.AND P1, PT, |R7|, 8.50705917302346158658e+37, PT ;  /* 0x7e8000000700780b */ /* 0x000fe20003f24200 */
[----:B------:R-:W-:Y:S01]  /*0780*/  FFMA R8, R13, R9, R8 ;  /* 0x000000090d087223 */ /* 0x000fe20000000008 */
[----:B----4-:R-:W-:Y:S01]  /*0790*/  FADD R12, R12, R15 ;  /* 0x0000000f0c0c7221 */ /* 0x010fe20000000000 */
[----:B------:R-:W-:Y:S01]  /*07a0*/  FMUL R17, R10, R17 ;  /* 0x000000110a117220 */ /* 0x000fe20000400000 */
[----:B------:R-:W-:Y:S02]  /*07b0*/  FSEL R16, R16, R7, P1 ;  /* 0x0000000710107208 */ /* 0x000fe40000800000 */
[----:B------:R-:W1:Y:S01]  /*07c0*/  SHFL.BFLY PT, R13, R8, 0x1, 0x1f ;  /* 0x0c201f00080d7f89 */ /* 0x000e6200000e0000 */
[----:B------:R-:W-:Y:S01]  /*07d0*/  FFMA R12, R9, R17, R12 ;  /* 0x00000011090c7223 */ /* 0x000fe2000000000c */
[----:B------:R-:W-:-:S03]  /*07e0*/  SHF.R.U32.HI R10, RZ, 0x3, R14 ;  /* 0x00000003ff0a7819 */ /* 0x000fc6000001160e */
[----:B------:R-:W-:Y:S01]  /*07f0*/  @!P2 FMUL R16, R16, 16777216 ;  /* 0x4b8000001010a820 */ /* 0x000fe20000400000 */
[----:B------:R-:W2:Y:S01]  /*0800*/  SHFL.BFLY PT, R9, R12, 0x1, 0x1f ;  /* 0x0c201f000c097f89 */ /* 0x000ea200000e0000 */
[----:B------:R-:W-:Y:S01]  /*0810*/  @P1 FMUL R11, R11, 0.25 ;  /* 0x3e8000000b0b1820 */ /* 0x000fe20000400000 */
[----:B------:R-:W-:Y:S02]  /*0820*/  FSETP.NEU.AND P1, PT, R7, RZ, PT ;  /* 0x000000ff0700720b */ /* 0x000fe40003f2d000 */
[----:B------:R-:W-:Y:S01]  /*0830*/  LOP3.LUT R10, R10, 0x4, RZ, 0xc0, !PT ;  /* 0x000000040a0a7812 */ /* 0x000fe200078ec0ff */
[----:B------:R-:W3:Y:S01]  /*0840*/  MUFU.RCP R16, R16 ;  /* 0x0000001000107308 */ /* 0x000ee20000001000 */
[----:B------:R-:W-:Y:S01]  /*0850*/  @!P2 FMUL R11, R11, 16777216 ;  /* 0x4b8000000b0ba820 */ /* 0x000fe20000400000 */
[----:B------:R-:W-:Y:S01]  /*0860*/  LOP3.LUT P2, RZ, R14, 0x1f, RZ, 0xc0, !PT ;  /* 0x0000001f0eff7812 */ /* 0x000fe2000784c0ff */
[----:B-1----:R-:W-:Y:S02]  /*0870*/  FADD R13, -R8, R13 ;  /* 0x0000000d080d7221 */ /* 0x002fe40000000100 */
[----:B---3--:R-:W-:-:S10]  /*0880*/  FMUL R11, R16, R11 ;  /* 0x0000000b100b7220 */ /* 0x008fd40000400000 */
[----:B------:R-:W-:Y:S01]  /*0890*/  @!P2 STS [R10+UR4+0x10], R7 ;  /* 0x000010070a00a988 */ /* 0x000fe20008000804 */
[----:B------:R-:W-:Y:S01]  /*08a0*/  FMUL R15, R13, R13 ;  /* 0x0000000d0d0f7220 */ /* 0x000fe20000400000 */
[----:B--2---:R-:W-:Y:S01]  /*08b0*/  FADD R12, R12, R9 ;  /* 0x000000090c0c7221 */ /* 0x004fe20000000000 */
[----:B------:R-:W-:Y:S02]  /*08c0*/  FSEL R11, R11, RZ, P1 ;  /* 0x000000ff0b0b7208 */ /* 0x000fe40000800000 */
[----:B------:R-:W-:-:S03]  /*08d0*/  FMUL R15, R6, R15 ;  /* 0x0000000f060f7220 */ /* 0x000fc60000400000 */
[----:B------:R-:W-:Y:S01]  /*08e0*/  FFMA R13, R13, R11, R8 ;  /* 0x0000000b0d0d7223 */ /* 0x000fe20000000008 */
[----:B------:R-:W-:Y:S01]  /*08f0*/  FFMA R15, R11, R15, R12 ;  /* 0x0000000f0b0f7223 */ /* 0x000fe2000000000c */
[----:B------:R-:W-:-:S03]  /*0900*/  LEA R8, R14, UR4, 0x2 ;  /* 0x000000040e087c11 */ /* 0x000fc6000f8e10ff */
[----:B------:R-:W-:Y:S04]  /*0910*/  @!P2 STS [R10+UR4], R13 ;  /* 0x0000000d0a00a988 */ /* 0x000fe80008000804 */
[----:B------:R1:W-:Y:S01]  /*0920*/  @!P2 STS [R10+UR4+0x8], R15 ;  /* 0x0000080f0a00a988 */ /* 0x0003e20008000804 */
[----:B------:R-:W-:Y:S01]  /*0930*/  BAR.SYNC.DEFER_BLOCKING 0x0 ;  /* 0x0000000000007b1d */ /* 0x000fe20000010000 */
[----:B-1----:R-:W-:-:S05]  /*0940*/  LOP3.LUT R10, R14, 0x1, RZ, 0xc0, !PT ;  /* 0x000000010e0a7812 */ /* 0x002fca00078ec0ff */
[----:B------:R-:W1:Y:S04]  /*0950*/  @!P3 LDS R3, [R8+0x10] ;  /* 0x000010000803b984 */ /* 0x000e680000000800 */
[----:B------:R-:W2:Y:S04]  /*0960*/  @!P3 LDS R2, [R8] ;  /* 0x000000000802b984 */ /* 0x000ea80000000800 */
[----:B------:R-:W3:Y:S04]  /*0970*/  @!P3 LDS R4, [R8+0x8] ;  /* 0x000008000804b984 */ /* 0x000ee80000000800 */
[----:B-1----:R-:W1:Y:S04]  /*0980*/  SHFL.BFLY PT, R6, R3, 0x1, 0x1f ;  /* 0x0c201f0003067f89 */ /* 0x002e6800000e0000 */
[----:B--2---:R-:W2:Y:S04]  /*0990*/  SHFL.BFLY PT, R7, R2, 0x1, 0x1f ;  /* 0x0c201f0002077f89 */ /* 0x004ea800000e0000 */
[----:B---3--:R-:W3:Y:S01]  /*09a0*/  SHFL.BFLY PT, R9, R4, 0x1, 0x1f ;  /* 0x0c201f0004097f89 */ /* 0x008ee200000e0000 */
[----:B-1----:R-:W-:-:S04]  /*09b0*/  FADD R11, R3, R6 ;  /* 0x00000006030b7221 */ /* 0x002fc80000000000 */
[C---:B------:R-:W-:Y:S01]  /*09c0*/  FMUL R12, R11.reuse, 0.25 ;  /* 0x3e8000000b0c7820 */ /* 0x040fe20000400000 */
[C---:B------:R-:W-:Y:S01]  /*09d0*/  FSETP.GEU.AND P2, PT, |R11|.reuse, 1.175494350822287508e-38, PT ;  /* 0x008000000b00780b */ /* 0x040fe20003f4e200 */
[----:B--2---:R-:W-:Y:S01]  /*09e0*/  FADD R7, -R2, R7 ;  /* 0x0000000702077221 */ /* 0x004fe20000000100 */
[----:B------:R-:W-:Y:S01]  /*09f0*/  FSETP.GT.AND P1, PT, |R11|, 8.50705917302346158658e+37, PT ;  /* 0x7e8000000b00780b */ /* 0x000fe20003f24200 */
[----:B---3--:R-:W-:-:S03]  /*0a00*/  FADD R4, R4, R9 ;  /* 0x0000000904047221 */ /* 0x008fc60000000000 */
[----:B------:R-:W-:-:S07]  /*0a10*/  FSEL R12, R12, R11, P1 ;  /* 0x0000000b0c0c7208 */ /* 0x000fce0000800000 */
[----:B------:R-:W-:Y:S02]  /*0a20*/  @!P2 FMUL R12, R12, 16777216 ;  /* 0x4b8000000c0ca820 */ /* 0x000fe40000400000 */
[----:B------:R-:W-:Y:S01]  /*0a30*/  @P1 FMUL R6, R6, 0.25 ;  /* 0x3e80000006061820 */ /* 0x000fe20000400000 */
[----:B------:R-:W-:Y:S01]  /*0a40*/  ISETP.NE.U32.AND P1, PT, R10, 0x1, PT ;  /* 0x000000010a00780c */ /* 0x000fe20003f25070 */
[----:B------:R-:W1:Y:S02]  /*0a50*/  MUFU.RCP R13, R12 ;  /* 0x0000000c000d7308 */ /* 0x000e640000001000 */
[----:B------:R-:W-:Y:S01]  /*0a60*/  @!P2 FMUL R6, R6, 16777216 ;  /* 0x4b8000000606a820 */ /* 0x000fe20000400000 */
[----:B------:R-:W-:Y:S02]  /*0a70*/  FSETP.NEU.AND P2, PT, R11, RZ, PT ;  /* 0x000000ff0b00720b */ /* 0x000fe40003f4d000 */
[----:B------:R-:W-:Y:S01]  /*0a80*/  ISETP.LT.AND P1, PT, R14, 0x2, P1 ;  /* 0x000000020e00780c */ /* 0x000fe20000f21270 */
[----:B-1----:R-:W-:Y:S01]  /*0a90*/  FMUL R13, R13, R6 ;  /* 0x000000060d0d7220 */ /* 0x002fe20000400000 */
[----:B------:R-:W-:-:S11]  /*0aa0*/  FMUL R6, R7, R7 ;  /* 0x0000000707067220 */ /* 0x000fd60000400000 */
[----:B------:R-:W-:Y:S01]  /*0ab0*/  @P1 STS [R8+0x10], R11 ;  /* 0x0000100b08001388 */ /* 0x000fe20000000800 */
[----:B------:R-:W-:Y:S01]  /*0ac0*/  FSEL R13, R13, RZ, P2 ;  /* 0x000000ff0d0d7208 */ /* 0x000fe20001000000 */
[----:B------:R-:W-:-:S04]  /*0ad0*/  FMUL R6, R3, R6 ;  /* 0x0000000603067220 */ /* 0x000fc80000400000 */
[----:B------:R-:W-:Y:S01]  /*0ae0*/  FFMA R9, R7, R13, R2 ;  /* 0x0000000d07097223 */ /* 0x000fe20000000002 */
[----:B------:R-:W-:Y:S01]  /*0af0*/  FFMA R13, R13, R6, R4 ;  /* 0x000000060d0d7223 */ /* 0x000fe20000000004 */
[----:B------:R-:W1:Y:S03]  /*0b00*/  LDC.64 R2, c[0x0][0x228] ;  /* 0x00008a00ff027b82 */ /* 0x000e660000000a00 */
[----:B------:R-:W-:Y:S04]  /*0b10*/  @P1 STS [R8], R9 ;  /* 0x0000000908001388 */ /* 0x000fe80000000800 */
[----:B------:R-:W-:Y:S01]  /*0b20*/  @P1 STS [R8+0x8], R13 ;  /* 0x0000080d08001388 */ /* 0x000fe20000000800 */
[----:B------:R-:W2:Y:S08]  /*0b30*/  LDC.64 R6, c[0x0][0x230] ;  /* 0x00008c00ff067b82 */ /* 0x000eb00000000a00 */
[----:B------:R-:W-:Y:S01]  /*0b40*/  BAR.SYNC.DEFER_BLOCKING 0x0 ;  /* 0x0000000000007b1d */ /* 0x000fe20000010000 */
[----:B-1----:R-:W-:-:S04]  /*0b50*/  IMAD.WIDE R2, R0, 0x4, R2 ;  /* 0x0000000400027825 */ /* 0x002fc800078e0202 */
[----:B--2---:R-:W-:Y:S01]  /*0b60*/  IMAD.WIDE R4, R0, 0x4, R6 ;  /* 0x0000000400047825 */ /* 0x004fe200078e0206 */
[----:B------:R-:W1:Y:S04]  /*0b70*/  LDS R15, [UR4] ;  /* 0x00000004ff0f7984 */ /* 0x000e680008000800 */
[----:B------:R-:W2:Y:S04]  /*0b80*/  LDS R17, [UR4+0x8] ;  /* 0x00000804ff117984 */ /* 0x000ea80008000800 */
[----:B-1----:R1:W-:Y:S04]  /*0b90*/  @P0 STG.E desc[UR6][R2.64], R15 ;  /* 0x0000000f02000986 */ /* 0x0023e8000c101906 */
[----:B--2---:R1:W-:Y:S01]  /*0ba0*/  @P0 STG.E desc[UR6][R4.64], R17 ;  /* 0x0000001104000986 */ /* 0x0043e2000c101906 */
[----:B------:R-:W-:Y:S05]  /*0bb0*/  @!P0 EXIT ;  /* 0x000000000000894d */ /* 0x000fea0003800000 */
[----:B-1----:R-:W0:Y:S01]  /*0bc0*/  LDS R5, [UR4+0x10] ;  /* 0x00001004ff057984 */ /* 0x002e220008000800 */
[----:B------:R-:W1:Y:S02]  /*0bd0*/  LDC.64 R2, c[0x0][0x238] ;  /* 0x00008e00ff027b82 */ /* 0x000e640000000a00 */
[----:B-1----:R-:W-:-:S05]  /*0be0*/  IMAD.WIDE R2, R0, 0x4, R2 ;  /* 0x0000000400027825 */ /* 0x002fca00078e0202 */
[----:B0-----:R-:W-:Y:S01]  /*0bf0*/  STG.E desc[UR6][R2.64], R5 ;  /* 0x0000000502007986 */ /* 0x001fe2000c101906 */
[----:B------:R-:W-:Y:S05]  /*0c00*/  EXIT ;  /* 0x000000000000794d */ /* 0x000fea0003800000 */
.L_x_0:
[----:B------:R-:W-:-:S00]  /*0c10*/  BRA `(.L_x_0) ;  /* 0xfffffffc00fc7947 */ /* 0x000fc0000383ffff */
[----:B------:R-:W-:-:S00]  /*0c20*/  NOP ;  /* 0x0000000000007918 */ /* 0x000fc00000000000 */
        /* <DEDUP_REMOVED lines=13> */
.L_x_1:


//--------------------- .nv.shared.triton_per_fused_native_group_norm_21 --------------------------
	.section	.nv.shared.triton_per_fused_native_group_norm_21,"aw",@nobits
	.sectionflags	@""
	.align	16
	.zero		1024


//--------------------- .nv.constant0.triton_per_fused_native_group_norm_21 --------------------------
	.section	.nv.constant0.triton_per_fused_native_group_norm_21,"a",@progbits
	.sectionflags	@""
	.align	4
.nv.constant0.triton_per_fused_native_group_norm_21:
	.zero		584
